	.headerflags	@"EF_CUDA_TEXMODE_UNIFIED EF_CUDA_64BIT_ADDRESS EF_CUDA_ACCELERATORS EF_CUDA_SM90 EF_CUDA_VIRTUAL_SM(EF_CUDA_SM90)"
	.elftype	@"ET_EXEC"


//--------------------- .nv.info                  --------------------------
	.section	.nv.info,"",@"SHT_CUDA_INFO"
	.align	4


	//----- nvinfo : EIATTR_REGCOUNT
	.align		4
        /*0000*/ 	.byte	0x04, 0x2f
        /*0002*/ 	.short	(.L_3 - .L_2)
	.align		4
.L_2:
        /*0004*/ 	.word	index@(triton_poi_fused__native_batch_norm_legit_no_training_mul_relu_6)
        /*0008*/ 	.word	0x00000028


	//----- nvinfo : EIATTR_MIN_STACK_SIZE
	.align		4
.L_3:
        /*000c*/ 	.byte	0x04, 0x12
        /*000e*/ 	.short	(.L_5 - .L_4)
	.align		4
.L_4:
        /*0010*/ 	.word	index@(triton_poi_fused__native_batch_norm_legit_no_training_mul_relu_6)
        /*0014*/ 	.word	0x00000000


	//----- nvinfo : EIATTR_FRAME_SIZE
	.align		4
.L_5:
        /*0018*/ 	.byte	0x04, 0x11
        /*001a*/ 	.short	(.L_7 - .L_6)
	.align		4
.L_6:
        /*001c*/ 	.word	index@(triton_poi_fused__native_batch_norm_legit_no_training_mul_relu_6)
        /*0020*/ 	.word	0x00000000


	//----- nvinfo : EIATTR_MIN_STACK_SIZE
	.align		4
.L_7:
        /*0024*/ 	.byte	0x04, 0x12
        /*0026*/ 	.short	(.L_9 - .L_8)
	.align		4
.L_8:
        /*0028*/ 	.word	index@(triton_poi_fused__native_batch_norm_legit_no_training_mul_relu_6)
        /*002c*/ 	.word	0x00000000
.L_9:


//--------------------- .nv.info.triton_poi_fused__native_batch_norm_legit_no_training_mul_relu_6 --------------------------
	.section	.nv.info.triton_poi_fused__native_batch_norm_legit_no_training_mul_relu_6,"",@"SHT_CUDA_INFO"
	.sectionflags	@""
	.align	4


	//----- nvinfo : EIATTR_CUDA_API_VERSION
	.align		4
        /*0000*/ 	.byte	0x04, 0x37
        /*0002*/ 	.short	(.L_11 - .L_10)
.L_10:
        /*0004*/ 	.word	0x0000007c


	//----- nvinfo : EIATTR_KPARAM_INFO
	.align		4
.L_11:
        /*0008*/ 	.byte	0x04, 0x17
        /*000a*/ 	.short	(.L_13 - .L_12)
.L_12:
        /*000c*/ 	.word	0x00000000
        /*0010*/ 	.short	0x0008
        /*0012*/ 	.short	0x003c
        /*0014*/ 	.byte	0x00, 0xf0, 0x11, 0x00


	//----- nvinfo : EIATTR_KPARAM_INFO
	.align		4
.L_13:
        /*0018*/ 	.byte	0x04, 0x17
        /*001a*/ 	.short	(.L_15 - .L_14)
.L_14:
        /*001c*/ 	.word	0x00000000
        /*0020*/ 	.short	0x0007
        /*0022*/ 	.short	0x0038
        /*0024*/ 	.byte	0x00, 0xf0, 0x11, 0x00


	//----- nvinfo : EIATTR_KPARAM_INFO
	.align		4
.L_15:
        /*0028*/ 	.byte	0x04, 0x17
        /*002a*/ 	.short	(.L_17 - .L_16)
.L_16:
        /*002c*/ 	.word	0x00000000
        /*0030*/ 	.short	0x0006
        /*0032*/ 	.short	0x0030
        /*0034*/ 	.byte	0x00, 0xf4, 0x21, 0x00


	//----- nvinfo : EIATTR_KPARAM_INFO
	.align		4
.L_17:
        /*0038*/ 	.byte	0x04, 0x17
        /*003a*/ 	.short	(.L_19 - .L_18)
.L_18:
        /*003c*/ 	.word	0x00000000
        /*0040*/ 	.short	0x0005
        /*0042*/ 	.short	0x0028
        /*0044*/ 	.byte	0x00, 0xf4, 0x21, 0x00


	//----- nvinfo : EIATTR_KPARAM_INFO
	.align		4
.L_19:
        /*0048*/ 	.byte	0x04, 0x17
        /*004a*/ 	.short	(.L_21 - .L_20)
.L_20:
        /*004c*/ 	.word	0x00000000
        /*0050*/ 	.short	0x0004
        /*0052*/ 	.short	0x0020
        /*0054*/ 	.byte	0x00, 0xf4, 0x21, 0x00


	//----- nvinfo : EIATTR_KPARAM_INFO
	.align		4
.L_21:
        /*0058*/ 	.byte	0x04, 0x17
        /*005a*/ 	.short	(.L_23 - .L_22)
.L_22:
        /*005c*/ 	.word	0x00000000
        /*0060*/ 	.short	0x0003
        /*0062*/ 	.short	0x0018
        /*0064*/ 	.byte	0x00, 0xf4, 0x21, 0x00


	//----- nvinfo : EIATTR_KPARAM_INFO
	.align		4
.L_23:
        /*0068*/ 	.byte	0x04, 0x17
        /*006a*/ 	.short	(.L_25 - .L_24)
.L_24:
        /*006c*/ 	.word	0x00000000
        /*0070*/ 	.short	0x0002
        /*0072*/ 	.short	0x0010
        /*0074*/ 	.byte	0x00, 0xf4, 0x21, 0x00


	//----- nvinfo : EIATTR_KPARAM_INFO
	.align		4
.L_25:
        /*0078*/ 	.byte	0x04, 0x17
        /*007a*/ 	.short	(.L_27 - .L_26)
.L_26:
        /*007c*/ 	.word	0x00000000
        /*0080*/ 	.short	0x0001
        /*0082*/ 	.short	0x0008
        /*0084*/ 	.byte	0x00, 0xf4, 0x21, 0x00


	//----- nvinfo : EIATTR_KPARAM_INFO
	.align		4
.L_27:
        /*0088*/ 	.byte	0x04, 0x17
        /*008a*/ 	.short	(.L_29 - .L_28)
.L_28:
        /*008c*/ 	.word	0x00000000
        /*0090*/ 	.short	0x0000
        /*0092*/ 	.short	0x0000
        /*0094*/ 	.byte	0x00, 0xf4, 0x21, 0x00


	//----- nvinfo : EIATTR_SPARSE_MMA_MASK
	.align		4
.L_29:
        /*0098*/ 	.byte	0x03, 0x50
        /*009a*/ 	.short	0x0000


	//----- nvinfo : EIATTR_MAXREG_COUNT
	.align		4
        /*009c*/ 	.byte	0x03, 0x1b
        /*009e*/ 	.short	0x00ff


	//----- nvinfo : EIATTR_EXIT_INSTR_OFFSETS
	.align		4
        /*00a0*/ 	.byte	0x04, 0x1c
        /*00a2*/ 	.short	(.L_31 - .L_30)


	//   ....[0]....
.L_30:
        /*00a4*/ 	.word	0x000012a0


	//   ....[1]....
        /*00a8*/ 	.word	0x000012f0


	//----- nvinfo : EIATTR_REQNTID
	.align		4
.L_31:
        /*00ac*/ 	.byte	0x04, 0x10
        /*00ae*/ 	.short	(.L_33 - .L_32)
.L_32:
        /*00b0*/ 	.word	0x00000100
        /*00b4*/ 	.word	0x00000001
        /*00b8*/ 	.word	0x00000001


	//----- nvinfo : EIATTR_CBANK_PARAM_SIZE
	.align		4
.L_33:
        /*00bc*/ 	.byte	0x03, 0x19
        /*00be*/ 	.short	0x0040


	//----- nvinfo : EIATTR_PARAM_CBANK
	.align		4
        /*00c0*/ 	.byte	0x04, 0x0a
        /*00c2*/ 	.short	(.L_35 - .L_34)
	.align		4
.L_34:
        /*00c4*/ 	.word	index@(.nv.constant0.triton_poi_fused__native_batch_norm_legit_no_training_mul_relu_6)
        /*00c8*/ 	.short	0x0210
        /*00ca*/ 	.short	0x0040


	//----- nvinfo : EIATTR_SW_WAR
	.align		4
.L_35:
        /*00cc*/ 	.byte	0x04, 0x36
        /*00ce*/ 	.short	(.L_37 - .L_36)
.L_36:
        /*00d0*/ 	.word	0x00000008
.L_37:


//--------------------- .nv.callgraph             --------------------------
	.section	.nv.callgraph,"",@"SHT_CUDA_CALLGRAPH"
	.align	4
	.sectionentsize	8
	.align		4
        /*0000*/ 	.word	0x00000000
	.align		4
        /*0004*/ 	.word	0xffffffff
	.align		4
        /*0008*/ 	.word	0x00000000
	.align		4
        /*000c*/ 	.word	0xfffffffe
	.align		4
        /*0010*/ 	.word	0x00000000
	.align		4
        /*0014*/ 	.word	0xfffffffd
	.align		4
        /*0018*/ 	.word	0x00000000
	.align		4
        /*001c*/ 	.word	0xfffffffc


//--------------------- .nv.constant4             --------------------------
	.section	.nv.constant4,"a",@progbits
	.align	8
	.align		8
.nv.constant4:
        /*0000*/ 	.dword	_$_str
	.align		8
        /*0008*/ 	.dword	_$_str_$_2


//--------------------- .text.triton_poi_fused__native_batch_norm_legit_no_training_mul_relu_6 --------------------------
	.section	.text.triton_poi_fused__native_batch_norm_legit_no_training_mul_relu_6,"ax",@progbits
	.sectionflags	@"SHF_BARRIERS=1"
	.align	128
        .global         triton_poi_fused__native_batch_norm_legit_no_training_mul_relu_6
        .type           triton_poi_fused__native_batch_norm_legit_no_training_mul_relu_6,@function
        .size           triton_poi_fused__native_batch_norm_legit_no_training_mul_relu_6,(.L_x_1 - triton_poi_fused__native_batch_norm_legit_no_training_mul_relu_6)
        .other          triton_poi_fused__native_batch_norm_legit_no_training_mul_relu_6,@"STO_CUDA_ENTRY STV_DEFAULT"
triton_poi_fused__native_batch_norm_legit_no_training_mul_relu_6:
.text.triton_poi_fused__native_batch_norm_legit_no_training_mul_relu_6:
[----:B------:R-:W0:Y:S01]  /*0000*/  LDC R1, c[0x0][0x28] ;  /* 0x00000a00ff017b82 */ /* 0x000e220000000800 */
[----:B------:R-:W1:Y:S07]  /*0010*/  S2R R34, SR_CTAID.X ;  /* 0x0000000000227919 */ /* 0x000e6e0000002500 */
[----:B------:R-:W2:Y:S01]  /*0020*/  LDC.64 R24, c[0x0][0x210] ;  /* 0x00008400ff187b82 */ /* 0x000ea20000000a00 */
[----:B------:R-:W-:Y:S02]  /*0030*/  CS2R R4, SRZ ;  /* 0x0000000000047805 */ /* 0x000fe4000001ff00 */
[----:B------:R-:W-:Y:S01]  /*0040*/  CS2R R6, SRZ ;  /* 0x0000000000067805 */ /* 0x000fe2000001ff00 */
[----:B------:R-:W3:Y:S01]  /*0050*/  S2R R3, SR_TID.X ;  /* 0x0000000000037919 */ /* 0x000ee20000002100 */
[----:B------:R-:W-:Y:S01]  /*0060*/  ULDC.64 UR6, c[0x0][0x208] ;  /* 0x0000820000067ab9 */ /* 0x000fe20000000a00 */
[----:B------:R-:W-:Y:S01]  /*0070*/  CS2R R8, SRZ ;  /* 0x0000000000087805 */ /* 0x000fe2000001ff00 */
[----:B------:R-:W4:Y:S01]  /*0080*/  S2R R2, SR_CTAID.Y ;  /* 0x0000000000027919 */ /* 0x000f220000002600 */
[----:B------:R-:W5:Y:S08]  /*0090*/  LDC.64 R20, c[0x0][0x218] ;  /* 0x00008600ff147b82 */ /* 0x000f700000000a00 */
[----:B------:R-:W5:Y:S01]  /*00a0*/  LDC.64 R30, c[0x0][0x220] ;  /* 0x00008800ff1e7b82 */ /* 0x000f620000000a00 */
[----:B------:R-:W-:-:S02]  /*00b0*/  CS2R R10, SRZ ;  /* 0x00000000000a7805 */ /* 0x000fc4000001ff00 */
[----:B------:R-:W-:Y:S02]  /*00c0*/  CS2R R16, SRZ ;  /* 0x0000000000107805 */ /* 0x000fe4000001ff00 */
[----:B------:R-:W-:Y:S02]  /*00d0*/  CS2R R12, SRZ ;  /* 0x00000000000c7805 */ /* 0x000fe4000001ff00 */
[----:B------:R-:W-:Y:S01]  /*00e0*/  CS2R R14, SRZ ;  /* 0x00000000000e7805 */ /* 0x000fe2000001ff00 */
[----:B------:R-:W5:Y:S01]  /*00f0*/  LDC.64 R36, c[0x0][0x230] ;  /* 0x00008c00ff247b82 */ /* 0x000f620000000a00 */
[----:B-1----:R-:W-:Y:S01]  /*0100*/  IMAD.SHL.U32 R34, R34, 0x10, RZ ;  /* 0x0000001022227824 */ /* 0x002fe200078e00ff */
[----:B---3--:R-:W-:Y:S01]  /*0110*/  SHF.R.U32.HI R0, RZ, 0x2, R3 ;  /* 0x00000002ff007819 */ /* 0x008fe20000011603 */
[----:B------:R-:W-:-:S03]  /*0120*/  IMAD.SHL.U32 R33, R3, 0x4, RZ ;  /* 0x0000000403217824 */ /* 0x000fc600078e00ff */
[----:B------:R-:W-:Y:S02]  /*0130*/  SGXT.U32 R0, R0, 0x6 ;  /* 0x000000060000781a */ /* 0x000fe40000000000 */
[----:B------:R-:W-:Y:S02]  /*0140*/  LOP3.LUT R28, R34, 0xc, R33, 0xf8, !PT ;  /* 0x0000000c221c7812 */ /* 0x000fe400078ef821 */
[----:B----4-:R-:W-:Y:S02]  /*0150*/  PRMT R3, R0, 0x6540, R2 ;  /* 0x0000654000037816 */ /* 0x010fe40000000002 */
[----:B------:R-:W-:-:S03]  /*0160*/  ISETP.GE.AND P0, PT, R28, 0x80, PT ;  /* 0x000000801c00780c */ /* 0x000fc60003f06270 */
[----:B------:R-:W-:-:S04]  /*0170*/  IMAD R3, R3, 0x80, R28 ;  /* 0x0000008003037824 */ /* 0x000fc800078e021c */
[----:B--2---:R-:W-:Y:S01]  /*0180*/  IMAD.WIDE R18, R3, 0x4, R24 ;  /* 0x0000000403127825 */ /* 0x004fe200078e0218 */
[----:B------:R-:W-:-:S03]  /*0190*/  IADD3 R2, R3, 0x2000, RZ ;  /* 0x0000200003027810 */ /* 0x000fc60007ffe0ff */
[----:B-----5:R-:W-:Y:S02]  /*01a0*/  IMAD.WIDE R20, R28, 0x4, R20 ;  /* 0x000000041c147825 */ /* 0x020fe400078e0214 */
[----:B------:R1:W2:Y:S02]  /*01b0*/  @!P0 LDG.E.EL.128 R4, desc[UR6][R18.64] ;  /* 0x0000000612048981 */ /* 0x0002a4000c2e1d00 */
[----:B------:R-:W-:-:S04]  /*01c0*/  IMAD.WIDE R22, R2, 0x4, R24 ;  /* 0x0000000402167825 */ /* 0x000fc800078e0218 */
[C---:B------:R-:W-:Y:S01]  /*01d0*/  VIADD R0, R3.reuse, 0x4000 ;  /* 0x0000400003007836 */ /* 0x040fe20000000000 */
[----:B------:R3:W4:Y:S01]  /*01e0*/  @!P0 LDG.E.EL.128 R8, desc[UR6][R22.64] ;  /* 0x0000000616088981 */ /* 0x000722000c2e1d00 */
[----:B-1----:R-:W-:Y:S01]  /*01f0*/  CS2R R18, SRZ ;  /* 0x0000000000127805 */ /* 0x002fe2000001ff00 */
[----:B------:R-:W-:Y:S02]  /*0200*/  VIADD R32, R3, 0x6000 ;  /* 0x0000600003207836 */ /* 0x000fe40000000000 */
[----:B------:R-:W-:-:S03]  /*0210*/  IMAD.WIDE R26, R0, 0x4, R24 ;  /* 0x00000004001a7825 */ /* 0x000fc600078e0218 */
[----:B------:R1:W2:Y:S01]  /*0220*/  @!P0 LDG.E.EL.128 R16, desc[UR6][R20.64] ;  /* 0x0000000614108981 */ /* 0x0002a2000c2e1d00 */
[----:B---3--:R-:W-:Y:S01]  /*0230*/  CS2R R22, SRZ ;  /* 0x0000000000167805 */ /* 0x008fe2000001ff00 */
[----:B------:R-:W-:Y:S02]  /*0240*/  IMAD.WIDE R24, R32, 0x4, R24 ;  /* 0x0000000420187825 */ /* 0x000fe400078e0218 */
[----:B------:R3:W5:Y:S01]  /*0250*/  @!P0 LDG.E.EL.128 R12, desc[UR6][R26.64] ;  /* 0x000000061a0c8981 */ /* 0x000762000c2e1d00 */
[----:B-1----:R-:W-:Y:S01]  /*0260*/  CS2R R20, SRZ ;  /* 0x0000000000147805 */ /* 0x002fe2000001ff00 */
[----:B0-----:R-:W-:Y:S01]  /*0270*/  IMAD.WIDE R30, R28, 0x4, R30 ;  /* 0x000000041c1e7825 */ /* 0x001fe200078e021e */
[----:B---3--:R-:W-:-:S04]  /*0280*/  CS2R R26, SRZ ;  /* 0x00000000001a7805 */ /* 0x008fc8000001ff00 */
[----:B------:R0:W3:Y:S02]  /*0290*/  @!P0 LDG.E.EL.128 R20, desc[UR6][R24.64] ;  /* 0x0000000618148981 */ /* 0x0000e4000c2e1d00 */
[----:B0-----:R-:W-:-:S06]  /*02a0*/  CS2R R24, SRZ ;  /* 0x0000000000187805 */ /* 0x001fcc000001ff00 */
[----:B------:R-:W3:Y:S01]  /*02b0*/  @!P0 LDG.E.EL.128 R24, desc[UR6][R30.64] ;  /* 0x000000061e188981 */ /* 0x000ee2000c2e1d00 */
[C---:B--2---:R-:W-:Y:S01]  /*02c0*/  FADD R4, -R16.reuse, R4 ;  /* 0x0000000410047221 */ /* 0x044fe20000000100 */
[C---:B----4-:R-:W-:Y:S01]  /*02d0*/  FADD R8, -R16.reuse, R8 ;  /* 0x0000000810087221 */ /* 0x050fe20000000100 */
[----:B-----5:R-:W-:Y:S01]  /*02e0*/  FADD R29, -R16, R12 ;  /* 0x0000000c101d7221 */ /* 0x020fe20000000100 */
[----:B---3--:R-:W-:-:S04]  /*02f0*/  FADD R24, R24, 9.9999997473787516356e-06 ;  /* 0x3727c5ac18187421 */ /* 0x008fc80000000000 */
[----:B------:R0:W1:Y:S01]  /*0300*/  MUFU.SQRT R30, R24 ;  /* 0x00000018001e7308 */ /* 0x0000620000002000 */
[----:B------:R-:W-:Y:S01]  /*0310*/  FADD R27, R27, 9.9999997473787516356e-06 ;  /* 0x3727c5ac1b1b7421 */ /* 0x000fe20000000000 */
[----:B------:R-:W-:Y:S01]  /*0320*/  FADD R26, R26, 9.9999997473787516356e-06 ;  /* 0x3727c5ac1a1a7421 */ /* 0x000fe20000000000 */
[----:B------:R-:W-:Y:S01]  /*0330*/  FADD R25, R25, 9.9999997473787516356e-06 ;  /* 0x3727c5ac19197421 */ /* 0x000fe20000000000 */
[----:B------:R-:W-:-:S04]  /*0340*/  FADD R20, -R16, R20 ;  /* 0x0000001410147221 */ /* 0x000fc80000000100 */
[----:B------:R-:W2:Y:S01]  /*0350*/  MUFU.SQRT R27, R27 ;  /* 0x0000001b001b7308 */ /* 0x000ea20000002000 */
[----:B0-----:R-:W-:Y:S01]  /*0360*/  FADD R24, -R17, R13 ;  /* 0x0000000d11187221 */ /* 0x001fe20000000100 */
[----:B-1----:R-:W-:-:S06]  /*0370*/  FSETP.GT.AND P6, PT, R30, 8.50705917302346158658e+37, PT ;  /* 0x7e8000001e00780b */ /* 0x002fcc0003fc4000 */
[----:B------:R-:W0:Y:S01]  /*0380*/  MUFU.SQRT R12, R26 ;  /* 0x0000001a000c7308 */ /* 0x000e220000002000 */
[----:B------:R-:W-:-:S07]  /*0390*/  FSETP.GEU.AND P1, PT, R30, 1.175494350822287508e-38, PT ;  /* 0x008000001e00780b */ /* 0x000fce0003f2e000 */
[----:B------:R-:W1:Y:S01]  /*03a0*/  MUFU.SQRT R16, R25 ;  /* 0x0000001900107308 */ /* 0x000e620000002000 */
[----:B------:R-:W-:Y:S01]  /*03b0*/  IMAD.MOV.U32 R13, RZ, RZ, 0x3e800000 ;  /* 0x3e800000ff0d7424 */ /* 0x000fe200078e00ff */
[----:B--2---:R-:W-:Y:S01]  /*03c0*/  FSETP.GT.AND P4, PT, R27, 8.50705917302346158658e+37, PT ;  /* 0x7e8000001b00780b */ /* 0x004fe20003f84000 */
[----:B------:R-:W-:-:S03]  /*03d0*/  @P6 FMUL R30, R30, 0.25 ;  /* 0x3e8000001e1e6820 */ /* 0x000fc60000400000 */
[----:B------:R-:W-:Y:S02]  /*03e0*/  FSEL R35, R13, 1, P6 ;  /* 0x3f8000000d237808 */ /* 0x000fe40003000000 */
[----:B------:R-:W-:Y:S02]  /*03f0*/  FSETP.GEU.AND P5, PT, R27, 1.175494350822287508e-38, PT ;  /* 0x008000001b00780b */ /* 0x000fe40003fae000 */
[----:B0-----:R-:W-:Y:S01]  /*0400*/  FSETP.GT.AND P6, PT, R12, 8.50705917302346158658e+37, PT ;  /* 0x7e8000000c00780b */ /* 0x001fe20003fc4000 */
[----:B------:R-:W-:Y:S01]  /*0410*/  @!P1 FMUL R30, R30, 16777216 ;  /* 0x4b8000001e1e9820 */ /* 0x000fe20000400000 */
[----:B------:R-:W-:Y:S01]  /*0420*/  @!P1 FMUL R35, R35, 16777216 ;  /* 0x4b80000023239820 */ /* 0x000fe20000400000 */
[----:B-1----:R-:W-:Y:S02]  /*0430*/  FSETP.GT.AND P2, PT, R16, 8.50705917302346158658e+37, PT ;  /* 0x7e8000001000780b */ /* 0x002fe40003f44000 */
[----:B------:R-:W-:Y:S02]  /*0440*/  FSETP.GEU.AND P1, PT, R12, 1.175494350822287508e-38, PT ;  /* 0x008000000c00780b */ /* 0x000fe40003f2e000 */
[----:B------:R-:W-:Y:S01]  /*0450*/  FSETP.GEU.AND P3, PT, R16, 1.175494350822287508e-38, PT ;  /* 0x008000001000780b */ /* 0x000fe20003f6e000 */
[----:B------:R0:W1:Y:S01]  /*0460*/  MUFU.RCP R26, R30 ;  /* 0x0000001e001a7308 */ /* 0x0000620000001000 */
[----:B------:R-:W-:-:S04]  /*0470*/  @P4 FMUL R27, R27, 0.25 ;  /* 0x3e8000001b1b4820 */ /* 0x000fc80000400000 */
[----:B------:R-:W-:Y:S01]  /*0480*/  @P6 FMUL R12, R12, 0.25 ;  /* 0x3e8000000c0c6820 */ /* 0x000fe20000400000 */
[----:B------:R-:W-:Y:S01]  /*0490*/  @!P5 FMUL R27, R27, 16777216 ;  /* 0x4b8000001b1bd820 */ /* 0x000fe20000400000 */
[----:B------:R-:W-:Y:S01]  /*04a0*/  FADD R31, -R19, R7 ;  /* 0x00000007131f7221 */ /* 0x000fe20000000100 */
[----:B------:R-:W-:Y:S01]  /*04b0*/  @P2 FMUL R16, R16, 0.25 ;  /* 0x3e80000010102820 */ /* 0x000fe20000400000 */
[----:B0-----:R-:W-:Y:S01]  /*04c0*/  FADD R30, -R18, R6 ;  /* 0x00000006121e7221 */ /* 0x001fe20000000100 */
[----:B------:R-:W-:Y:S01]  /*04d0*/  @!P1 FMUL R12, R12, 16777216 ;  /* 0x4b8000000c0c9820 */ /* 0x000fe20000400000 */
[----:B------:R-:W0:Y:S01]  /*04e0*/  LDC.64 R6, c[0x0][0x228] ;  /* 0x00008a00ff067b82 */ /* 0x000e220000000a00 */
[----:B------:R-:W-:Y:S01]  /*04f0*/  @!P3 FMUL R16, R16, 16777216 ;  /* 0x4b8000001010b820 */ /* 0x000fe20000400000 */
[----:B------:R-:W2:Y:S01]  /*0500*/  MUFU.RCP R27, R27 ;  /* 0x0000001b001b7308 */ /* 0x000ea20000001000 */
[C---:B------:R-:W-:Y:S01]  /*0510*/  FADD R5, -R17.reuse, R5 ;  /* 0x0000000511057221 */ /* 0x040fe20000000100 */
[C---:B------:R-:W-:Y:S01]  /*0520*/  FADD R9, -R17.reuse, R9 ;  /* 0x0000000911097221 */ /* 0x040fe20000000100 */
[----:B------:R-:W-:Y:S01]  /*0530*/  FADD R21, -R17, R21 ;  /* 0x0000001511157221 */ /* 0x000fe20000000100 */
[----:B------:R-:W-:Y:S01]  /*0540*/  FADD R25, -R18, R14 ;  /* 0x0000000e12197221 */ /* 0x000fe20000000100 */
[----:B------:R-:W-:Y:S01]  /*0550*/  FADD R14, -R19, R11 ;  /* 0x0000000b130e7221 */ /* 0x000fe20000000100 */
[----:B-1----:R-:W-:-:S02]  /*0560*/  FMUL R11, R26, R35 ;  /* 0x000000231a0b7220 */ /* 0x002fc40000400000 */
[----:B------:R1:W3:Y:S01]  /*0570*/  MUFU.RCP R17, R16 ;  /* 0x0000001000117308 */ /* 0x0002e20000001000 */
[----:B------:R-:W-:Y:S01]  /*0580*/  FSEL R26, R13, 1, P4 ;  /* 0x3f8000000d1a7808 */ /* 0x000fe20002000000 */
[----:B------:R-:W-:-:S06]  /*0590*/  FADD R10, -R18, R10 ;  /* 0x0000000a120a7221 */ /* 0x000fcc0000000100 */
[----:B------:R-:W4:Y:S01]  /*05a0*/  MUFU.RCP R12, R12 ;  /* 0x0000000c000c7308 */ /* 0x000f220000001000 */
[----:B-1----:R-:W-:Y:S01]  /*05b0*/  FADD R16, -R18, R22 ;  /* 0x0000001612107221 */ /* 0x002fe20000000100 */
[----:B------:R-:W-:Y:S01]  /*05c0*/  FADD R22, -R19, R23 ;  /* 0x0000001713167221 */ /* 0x000fe20000000100 */
[C---:B------:R-:W-:Y:S01]  /*05d0*/  FSEL R18, R13.reuse, 1, P2 ;  /* 0x3f8000000d127808 */ /* 0x040fe20001000000 */
[----:B------:R-:W-:Y:S01]  /*05e0*/  @!P5 FMUL R26, R26, 16777216 ;  /* 0x4b8000001a1ad820 */ /* 0x000fe20000400000 */
[----:B------:R-:W-:Y:S01]  /*05f0*/  FSEL R23, R13, 1, P6 ;  /* 0x3f8000000d177808 */ /* 0x000fe20003000000 */
[----:B------:R-:W-:Y:S02]  /*0600*/  FADD R15, -R19, R15 ;  /* 0x0000000f130f7221 */ /* 0x000fe40000000100 */
[----:B------:R-:W-:Y:S01]  /*0610*/  @!P3 FMUL R18, R18, 16777216 ;  /* 0x4b8000001212b820 */ /* 0x000fe20000400000 */
[----:B--2---:R-:W-:Y:S01]  /*0620*/  FMUL R13, R27, R26 ;  /* 0x0000001a1b0d7220 */ /* 0x004fe20000400000 */
[----:B------:R-:W-:-:S02]  /*0630*/  @!P1 FMUL R23, R23, 16777216 ;  /* 0x4b80000017179820 */ /* 0x000fc40000400000 */
[----:B---3--:R-:W-:Y:S01]  /*0640*/  FMUL R19, R17, R18 ;  /* 0x0000001211137220 */ /* 0x008fe20000400000 */
[C---:B------:R-:W-:Y:S01]  /*0650*/  FMUL R22, R13.reuse, R22 ;  /* 0x000000160d167220 */ /* 0x040fe20000400000 */
[C---:B------:R-:W-:Y:S01]  /*0660*/  FMUL R27, R13.reuse, R15 ;  /* 0x0000000f0d1b7220 */ /* 0x040fe20000400000 */
[----:B----4-:R-:W-:Y:S01]  /*0670*/  FMUL R18, R12, R23 ;  /* 0x000000170c127220 */ /* 0x010fe20000400000 */
[C---:B------:R-:W-:Y:S01]  /*0680*/  FMUL R26, R13.reuse, R14 ;  /* 0x0000000e0d1a7220 */ /* 0x040fe20000400000 */
[----:B------:R-:W-:Y:S01]  /*0690*/  FMUL R31, R13, R31 ;  /* 0x0000001f0d1f7220 */ /* 0x000fe20000400000 */
[----:B------:R-:W-:Y:S02]  /*06a0*/  CS2R R12, SRZ ;  /* 0x00000000000c7805 */ /* 0x000fe4000001ff00 */
[----:B------:R-:W-:Y:S01]  /*06b0*/  CS2R R14, SRZ ;  /* 0x00000000000e7805 */ /* 0x000fe2000001ff00 */
[----:B0-----:R-:W-:-:S04]  /*06c0*/  IMAD.WIDE R6, R28, 0x4, R6 ;  /* 0x000000041c067825 */ /* 0x001fc800078e0206 */
[C---:B------:R-:W-:Y:S01]  /*06d0*/  FMUL R16, R18.reuse, R16 ;  /* 0x0000001012107220 */ /* 0x040fe20000400000 */
[C---:B------:R-:W-:Y:S01]  /*06e0*/  FMUL R25, R18.reuse, R25 ;  /* 0x0000001912197220 */ /* 0x040fe20000400000 */
[C---:B------:R-:W-:Y:S01]  /*06f0*/  FMUL R17, R18.reuse, R10 ;  /* 0x0000000a12117220 */ /* 0x040fe20000400000 */
[----:B------:R-:W-:Y:S01]  /*0700*/  FMUL R30, R18, R30 ;  /* 0x0000001e121e7220 */ /* 0x000fe20000400000 */
[----:B------:R0:W2:Y:S01]  /*0710*/  @!P0 LDG.E.EL.128 R12, desc[UR6][R6.64] ;  /* 0x00000006060c8981 */ /* 0x0000a2000c2e1d00 */
[C---:B------:R-:W-:Y:S01]  /*0720*/  FMUL R18, R19.reuse, R21 ;  /* 0x0000001513127220 */ /* 0x040fe20000400000 */
[----:B------:R-:W-:Y:S01]  /*0730*/  FMUL R21, R19, R5 ;  /* 0x0000000513157220 */ /* 0x000fe20000400000 */
[C---:B------:R-:W-:Y:S01]  /*0740*/  FMUL R5, R11.reuse, R29 ;  /* 0x0000001d0b057220 */ /* 0x040fe20000400000 */
[C---:B------:R-:W-:Y:S01]  /*0750*/  FMUL R23, R11.reuse, R8 ;  /* 0x000000080b177220 */ /* 0x040fe20000400000 */
[----:B------:R-:W-:Y:S01]  /*0760*/  FMUL R4, R11, R4 ;  /* 0x000000040b047220 */ /* 0x000fe20000400000 */
[----:B------:R-:W-:-:S02]  /*0770*/  IMAD.WIDE R28, R28, 0x4, R36 ;  /* 0x000000041c1c7825 */ /* 0x000fc400078e0224 */
[----:B------:R-:W1:Y:S02]  /*0780*/  LDC.64 R36, c[0x0][0x238] ;  /* 0x00008e00ff247b82 */ /* 0x000e640000000a00 */
[C---:B0-----:R-:W-:Y:S01]  /*0790*/  FMUL R7, R19.reuse, R24 ;  /* 0x0000001813077220 */ /* 0x041fe20000400000 */
[----:B------:R-:W-:Y:S01]  /*07a0*/  FMUL R6, R19, R9 ;  /* 0x0000000913067220 */ /* 0x000fe20000400000 */
[----:B------:R-:W-:Y:S01]  /*07b0*/  FMUL R19, R11, R20 ;  /* 0x000000140b137220 */ /* 0x000fe20000400000 */
[----:B------:R-:W-:Y:S02]  /*07c0*/  CS2R R8, SRZ ;  /* 0x0000000000087805 */ /* 0x000fe4000001ff00 */
[----:B------:R-:W-:-:S06]  /*07d0*/  CS2R R10, SRZ ;  /* 0x00000000000a7805 */ /* 0x000fcc000001ff00 */
[----:B------:R-:W2:Y:S02]  /*07e0*/  @!P0 LDG.E.EL.128 R8, desc[UR6][R28.64] ;  /* 0x000000061c088981 */ /* 0x000ea4000c2e1d00 */
[-CC-:B--2---:R-:W-:Y:S01]  /*07f0*/  FFMA R20, R4, R12.reuse, R8.reuse ;  /* 0x0000000c04147223 */ /* 0x184fe20000000008 */
[-CC-:B------:R-:W-:Y:S01]  /*0800*/  FFMA R4, R23, R12.reuse, R8.reuse ;  /* 0x0000000c17047223 */ /* 0x180fe20000000008 */
[----:B------:R-:W-:Y:S01]  /*0810*/  FFMA R5, R5, R12, R8 ;  /* 0x0000000c05057223 */ /* 0x000fe20000000008 */
[-CC-:B------:R-:W-:Y:S01]  /*0820*/  FFMA R21, R21, R13.reuse, R9.reuse ;  /* 0x0000000d15157223 */ /* 0x180fe20000000009 */
[-CC-:B------:R-:W-:Y:S01]  /*0830*/  FFMA R6, R6, R13.reuse, R9.reuse ;  /* 0x0000000d06067223 */ /* 0x180fe20000000009 */
[-CC-:B------:R-:W-:Y:S01]  /*0840*/  FFMA R7, R7, R13.reuse, R9.reuse ;  /* 0x0000000d07077223 */ /* 0x180fe20000000009 */
[-CC-:B------:R-:W-:Y:S01]  /*0850*/  FFMA R30, R30, R14.reuse, R10.reuse ;  /* 0x0000000e1e1e7223 */ /* 0x180fe2000000000a */
[-CC-:B------:R-:W-:Y:S01]  /*0860*/  FFMA R24, R17, R14.reuse, R10.reuse ;  /* 0x0000000e11187223 */ /* 0x180fe2000000000a */
[----:B------:R-:W-:Y:S01]  /*0870*/  FFMA R25, R25, R14, R10 ;  /* 0x0000000e19197223 */ /* 0x000fe2000000000a */
[----:B------:R-:W-:Y:S01]  /*0880*/  FFMA R8, R19, R12, R8 ;  /* 0x0000000c13087223 */ /* 0x000fe20000000008 */
[----:B------:R-:W-:Y:S01]  /*0890*/  FFMA R9, R18, R13, R9 ;  /* 0x0000000d12097223 */ /* 0x000fe20000000009 */
[----:B------:R-:W-:Y:S01]  /*08a0*/  FFMA R10, R16, R14, R10 ;  /* 0x0000000e100a7223 */ /* 0x000fe2000000000a */
[----:B------:R-:W-:-:S02]  /*08b0*/  CS2R R16, SRZ ;  /* 0x0000000000107805 */ /* 0x000fc4000001ff00 */
[----:B------:R-:W-:Y:S01]  /*08c0*/  CS2R R18, SRZ ;  /* 0x0000000000127805 */ /* 0x000fe2000001ff00 */
[----:B-1----:R-:W-:-:S05]  /*08d0*/  IMAD.WIDE R12, R3, 0x4, R36 ;  /* 0x00000004030c7825 */ /* 0x002fca00078e0224 */
[----:B------:R0:W2:Y:S01]  /*08e0*/  @!P0 LDG.E.EL.128 R16, desc[UR6][R12.64] ;  /* 0x000000060c108981 */ /* 0x0000a2000c2e1d00 */
[-CC-:B------:R-:W-:Y:S01]  /*08f0*/  FFMA R31, R31, R15.reuse, R11.reuse ;  /* 0x0000000f1f1f7223 */ /* 0x180fe2000000000b */
[-CC-:B------:R-:W-:Y:S01]  /*0900*/  FFMA R26, R26, R15.reuse, R11.reuse ;  /* 0x0000000f1a1a7223 */ /* 0x180fe2000000000b */
[-CC-:B------:R-:W-:Y:S01]  /*0910*/  FFMA R27, R27, R15.reuse, R11.reuse ;  /* 0x0000000f1b1b7223 */ /* 0x180fe2000000000b */
[----:B------:R-:W-:Y:S01]  /*0920*/  FFMA R11, R22, R15, R11 ;  /* 0x0000000f160b7223 */ /* 0x000fe2000000000b */
[----:B------:R-:W-:Y:S01]  /*0930*/  CS2R R14, SRZ ;  /* 0x00000000000e7805 */ /* 0x000fe2000001ff00 */
[----:B------:R-:W-:Y:S01]  /*0940*/  IMAD.WIDE R2, R2, 0x4, R36 ;  /* 0x0000000402027825 */ /* 0x000fe200078e0224 */
[----:B0-----:R-:W-:-:S06]  /*0950*/  CS2R R12, SRZ ;  /* 0x00000000000c7805 */ /* 0x001fcc000001ff00 */
[----:B------:R0:W3:Y:S01]  /*0960*/  @!P0 LDG.E.EL.128 R12, desc[UR6][R2.64] ;  /* 0x00000006020c8981 */ /* 0x0000e2000c2e1d00 */
[C---:B------:R-:W-:Y:S02]  /*0970*/  FSETP.GEU.AND P2, PT, R20.reuse, RZ, PT ;  /* 0x000000ff1400720b */ /* 0x040fe40003f4e000 */
[C---:B------:R-:W-:Y:S02]  /*0980*/  FSETP.GEU.AND P1, PT, R21.reuse, RZ, PT ;  /* 0x000000ff1500720b */ /* 0x040fe40003f2e000 */
[----:B------:R-:W-:Y:S02]  /*0990*/  FSEL R23, R20, RZ, P2 ;  /* 0x000000ff14177208 */ /* 0x000fe40001000000 */
[----:B------:R-:W-:Y:S02]  /*09a0*/  FSEL R20, R21, RZ, P1 ;  /* 0x000000ff15147208 */ /* 0x000fe40000800000 */
[----:B------:R-:W-:Y:S02]  /*09b0*/  FSETP.GEU.AND P2, PT, R30, RZ, PT ;  /* 0x000000ff1e00720b */ /* 0x000fe40003f4e000 */
[----:B------:R-:W-:Y:S01]  /*09c0*/  FSETP.GEU.AND P1, PT, R31, RZ, PT ;  /* 0x000000ff1f00720b */ /* 0x000fe20003f2e000 */
[----:B------:R-:W-:-:S04]  /*09d0*/  IMAD.WIDE R28, R0, 0x4, R36 ;  /* 0x00000004001c7825 */ /* 0x000fc800078e0224 */
[----:B0-----:R-:W-:Y:S01]  /*09e0*/  IMAD.WIDE R2, R32, 0x4, R36 ;  /* 0x0000000420027825 */ /* 0x001fe200078e0224 */
[----:B------:R-:W0:Y:S03]  /*09f0*/  S2UR UR5, SR_CgaCtaId ;  /* 0x00000000000579c3 */ /* 0x000e260000008800 */
[----:B--2---:R-:W-:Y:S01]  /*0a00*/  FMUL R0, R23, R16 ;  /* 0x0000001017007220 */ /* 0x004fe20000400000 */
[----:B------:R-:W-:Y:S01]  /*0a10*/  FMUL R32, R20, R17 ;  /* 0x0000001114207220 */ /* 0x000fe20000400000 */
[----:B------:R-:W-:Y:S02]  /*0a20*/  CS2R R20, SRZ ;  /* 0x0000000000147805 */ /* 0x000fe4000001ff00 */
[----:B------:R-:W-:Y:S02]  /*0a30*/  CS2R R22, SRZ ;  /* 0x0000000000167805 */ /* 0x000fe4000001ff00 */
[----:B------:R-:W-:-:S02]  /*0a40*/  FSEL R17, R30, RZ, P2 ;  /* 0x000000ff1e117208 */ /* 0x000fc40001000000 */
[----:B------:R-:W-:-:S03]  /*0a50*/  FSEL R16, R31, RZ, P1 ;  /* 0x000000ff1f107208 */ /* 0x000fc60000800000 */
[----:B------:R-:W-:Y:S01]  /*0a60*/  FMUL R30, R17, R18 ;  /* 0x00000012111e7220 */ /* 0x000fe20000400000 */
[----:B------:R1:W2:Y:S01]  /*0a70*/  @!P0 LDG.E.EL.128 R20, desc[UR6][R28.64] ;  /* 0x000000061c148981 */ /* 0x0002a2000c2e1d00 */
[----:B------:R-:W-:Y:S01]  /*0a80*/  FMUL R31, R16, R19 ;  /* 0x00000013101f7220 */ /* 0x000fe20000400000 */
[----:B------:R-:W-:Y:S02]  /*0a90*/  CS2R R16, SRZ ;  /* 0x0000000000107805 */ /* 0x000fe4000001ff00 */
[----:B------:R-:W-:-:S06]  /*0aa0*/  CS2R R18, SRZ ;  /* 0x0000000000127805 */ /* 0x000fcc000001ff00 */
[----:B------:R4:W5:Y:S01]  /*0ab0*/  @!P0 LDG.E.EL.128 R16, desc[UR6][R2.64] ;  /* 0x0000000602108981 */ /* 0x000962000c2e1d00 */
[----:B-1----:R-:W1:Y:S01]  /*0ac0*/  S2R R28, SR_TID.X ;  /* 0x00000000001c7919 */ /* 0x002e620000002100 */
[----:B------:R-:W-:-:S04]  /*0ad0*/  FSETP.GEU.AND P0, PT, R4, RZ, PT ;  /* 0x000000ff0400720b */ /* 0x000fc80003f0e000 */
[----:B------:R-:W-:Y:S02]  /*0ae0*/  FSEL R29, R4, RZ, P0 ;  /* 0x000000ff041d7208 */ /* 0x000fe40000000000 */
[C---:B------:R-:W-:Y:S01]  /*0af0*/  FSETP.GEU.AND P0, PT, R6.reuse, RZ, PT ;  /* 0x000000ff0600720b */ /* 0x040fe20003f0e000 */
[----:B------:R-:W-:Y:S02]  /*0b00*/  UMOV UR4, 0x400 ;  /* 0x0000040000047882 */ /* 0x000fe40000000000 */
[----:B---3--:R-:W-:Y:S01]  /*0b10*/  FMUL R12, R29, R12 ;  /* 0x0000000c1d0c7220 */ /* 0x008fe20000400000 */
[----:B0-----:R-:W-:Y:S01]  /*0b20*/  UPRMT UR4, UR5, 0x654, UR4 ;  /* 0x0000065405047896 */ /* 0x001fe20008000004 */
[----:B----4-:R-:W-:-:S05]  /*0b30*/  FSEL R2, R6, RZ, P0 ;  /* 0x000000ff06027208 */ /* 0x010fca0000000000 */
[----:B------:R-:W-:Y:S01]  /*0b40*/  FMUL R2, R2, R13 ;  /* 0x0000000d02027220 */ /* 0x000fe20000400000 */
[----:B-1----:R-:W-:Y:S02]  /*0b50*/  SHF.L.U32 R4, R28, 0xa, RZ ;  /* 0x0000000a1c047819 */ /* 0x002fe400000006ff */
[----:B------:R-:W-:Y:S02]  /*0b60*/  SHF.R.U32.HI R29, RZ, 0x2, R28 ;  /* 0x00000002ff1d7819 */ /* 0x000fe4000001161c */
[----:B------:R-:W-:Y:S02]  /*0b70*/  LOP3.LUT R4, R4, 0xc00, RZ, 0xc0, !PT ;  /* 0x00000c0004047812 */ /* 0x000fe400078ec0ff */
[----:B------:R-:W-:Y:S02]  /*0b80*/  SGXT.U32 R3, R29, 0x6 ;  /* 0x000000061d03781a */ /* 0x000fe40000000000 */
[C---:B------:R-:W-:Y:S02]  /*0b90*/  LOP3.LUT R6, R4.reuse, 0x100, RZ, 0xfc, !PT ;  /* 0x0000010004067812 */ /* 0x040fe400078efcff */
[----:B------:R-:W-:-:S02]  /*0ba0*/  LOP3.LUT R36, R4, R3, RZ, 0xfc, !PT ;  /* 0x0000000304247212 */ /* 0x000fc400078efcff */
[----:B------:R-:W-:Y:S02]  /*0bb0*/  LEA.HI R13, R6, UR4, RZ, 0x1c ;  /* 0x00000004060d7c11 */ /* 0x000fe4000f8fe0ff */
[C---:B------:R-:W-:Y:S02]  /*0bc0*/  LOP3.LUT R6, R4.reuse, 0x200, RZ, 0xfc, !PT ;  /* 0x0000020004067812 */ /* 0x040fe400078efcff */
[C---:B------:R-:W-:Y:S02]  /*0bd0*/  LEA.HI R3, R4.reuse, UR4, RZ, 0x1c ;  /* 0x0000000404037c11 */ /* 0x040fe4000f8fe0ff */
[----:B------:R-:W-:Y:S02]  /*0be0*/  LOP3.LUT R4, R4, 0x300, RZ, 0xfc, !PT ;  /* 0x0000030004047812 */ /* 0x000fe400078efcff */
[----:B------:R-:W-:Y:S02]  /*0bf0*/  LEA.HI R29, R6, UR4, RZ, 0x1c ;  /* 0x00000004061d7c11 */ /* 0x000fe4000f8fe0ff */
[----:B------:R-:W-:Y:S01]  /*0c00*/  LEA.HI R35, R4, UR4, RZ, 0x1c ;  /* 0x0000000404237c11 */ /* 0x000fe2000f8fe0ff */
[----:B------:R-:W-:Y:S01]  /*0c10*/  IMAD R3, R36, 0x4, R3 ;  /* 0x0000000424037824 */ /* 0x000fe200078e0203 */
[----:B------:R-:W-:Y:S01]  /*0c20*/  FSETP.GEU.AND P1, PT, R24, RZ, PT ;  /* 0x000000ff1800720b */ /* 0x000fe20003f2e000 */
[----:B------:R-:W-:Y:S01]  /*0c30*/  IMAD R13, R36, 0x4, R13 ;  /* 0x00000004240d7824 */ /* 0x000fe200078e020d */
[----:B------:R-:W-:Y:S01]  /*0c40*/  FSETP.GEU.AND P0, PT, R26, RZ, PT ;  /* 0x000000ff1a00720b */ /* 0x000fe20003f0e000 */
[----:B------:R-:W-:Y:S01]  /*0c50*/  IMAD R29, R36, 0x4, R29 ;  /* 0x00000004241d7824 */ /* 0x000fe200078e021d */
[----:B------:R-:W-:-:S02]  /*0c60*/  FSETP.GEU.AND P3, PT, R5, RZ, PT ;  /* 0x000000ff0500720b */ /* 0x000fc40003f6e000 */
[----:B------:R-:W-:Y:S02]  /*0c70*/  LEA R36, R36, R35, 0x2 ;  /* 0x0000002324247211 */ /* 0x000fe400078e10ff */
[----:B------:R-:W-:Y:S02]  /*0c80*/  FSETP.GEU.AND P2, PT, R7, RZ, PT ;  /* 0x000000ff0700720b */ /* 0x000fe40003f4e000 */
[----:B------:R-:W-:Y:S01]  /*0c90*/  FSEL R35, R24, RZ, P1 ;  /* 0x000000ff18237208 */ /* 0x000fe20000800000 */
[----:B------:R0:W-:Y:S01]  /*0ca0*/  STS [R3], R0 ;  /* 0x0000000003007388 */ /* 0x0001e20000000800 */
[----:B------:R-:W-:Y:S02]  /*0cb0*/  FSEL R26, R26, RZ, P0 ;  /* 0x000000ff1a1a7208 */ /* 0x000fe40000000000 */
[----:B------:R-:W-:Y:S02]  /*0cc0*/  FSETP.GEU.AND P1, PT, R25, RZ, PT ;  /* 0x000000ff1900720b */ /* 0x000fe40003f2e000 */
[----:B------:R-:W-:-:S02]  /*0cd0*/  FSETP.GEU.AND P0, PT, R27, RZ, PT ;  /* 0x000000ff1b00720b */ /* 0x000fc40003f0e000 */
[----:B------:R-:W-:Y:S02]  /*0ce0*/  FSEL R5, R5, RZ, P3 ;  /* 0x000000ff05057208 */ /* 0x000fe40001800000 */
[----:B------:R-:W-:Y:S02]  /*0cf0*/  FSETP.GEU.AND P3, PT, R8, RZ, PT ;  /* 0x000000ff0800720b */ /* 0x000fe40003f6e000 */
[----:B0-----:R-:W-:Y:S01]  /*0d00*/  FSEL R0, R7, RZ, P2 ;  /* 0x000000ff07007208 */ /* 0x001fe20001000000 */
[----:B------:R0:W-:Y:S01]  /*0d10*/  STS [R13+0x400], R32 ;  /* 0x000400200d007388 */ /* 0x0001e20000000800 */
[----:B------:R-:W-:Y:S02]  /*0d20*/  FSEL R25, R25, RZ, P1 ;  /* 0x000000ff19197208 */ /* 0x000fe40000800000 */
[----:B------:R-:W-:Y:S01]  /*0d30*/  FSETP.GEU.AND P2, PT, R9, RZ, PT ;  /* 0x000000ff0900720b */ /* 0x000fe20003f4e000 */
[----:B------:R-:W-:Y:S01]  /*0d40*/  STS [R29+0x800], R30 ;  /* 0x0008001e1d007388 */ /* 0x000fe20000000800 */
[----:B------:R-:W-:Y:S01]  /*0d50*/  FSEL R4, R27, RZ, P0 ;  /* 0x000000ff1b047208 */ /* 0x000fe20000000000 */
[----:B------:R-:W-:Y:S01]  /*0d60*/  FMUL R14, R35, R14 ;  /* 0x0000000e230e7220 */ /* 0x000fe20000400000 */
[----:B------:R-:W-:Y:S01]  /*0d70*/  FSETP.GEU.AND P1, PT, R10, RZ, PT ;  /* 0x000000ff0a00720b */ /* 0x000fe20003f2e000 */
[----:B------:R-:W-:Y:S01]  /*0d80*/  STS [R36+0xc00], R31 ;  /* 0x000c001f24007388 */ /* 0x000fe20000000800 */
[C---:B------:R-:W-:Y:S01]  /*0d90*/  FSETP.GEU.AND P0, PT, R11.reuse, RZ, PT ;  /* 0x000000ff0b00720b */ /* 0x040fe20003f0e000 */
[----:B------:R-:W-:Y:S01]  /*0da0*/  FMUL R15, R26, R15 ;  /* 0x0000000f1a0f7220 */ /* 0x000fe20000400000 */
[----:B------:R-:W-:Y:S01]  /*0db0*/  FSEL R7, R10, RZ, P1 ;  /* 0x000000ff0a077208 */ /* 0x000fe20000800000 */
[----:B------:R-:W-:Y:S04]  /*0dc0*/  STS [R3+0x100], R12 ;  /* 0x0001000c03007388 */ /* 0x000fe80000000800 */
[----:B------:R1:W-:Y:S04]  /*0dd0*/  STS [R13+0x500], R2 ;  /* 0x000500020d007388 */ /* 0x0003e80000000800 */
[----:B------:R-:W-:Y:S01]  /*0de0*/  STS [R29+0x900], R14 ;  /* 0x0009000e1d007388 */ /* 0x000fe20000000800 */
[----:B0-----:R-:W0:Y:S01]  /*0df0*/  S2R R32, SR_CTAID.Y ;  /* 0x0000000000207919 */ /* 0x001e220000002600 */
[----:B-1----:R-:W-:-:S02]  /*0e00*/  FSEL R2, R11, RZ, P0 ;  /* 0x000000ff0b027208 */ /* 0x002fc40000000000 */
[----:B------:R-:W-:Y:S01]  /*0e10*/  STS [R36+0xd00], R15 ;  /* 0x000d000f24007388 */ /* 0x000fe20000000800 */
[----:B------:R-:W-:Y:S01]  /*0e20*/  SHF.R.U32.HI R28, RZ, 0x2, R28 ;  /* 0x00000002ff1c7819 */ /* 0x000fe2000001161c */
[----:B------:R-:W1:Y:S01]  /*0e30*/  S2R R37, SR_TID.X ;  /* 0x0000000000257919 */ /* 0x000e620000002100 */
[----:B--2---:R-:W-:Y:S01]  /*0e40*/  FMUL R20, R5, R20 ;  /* 0x0000001405147220 */ /* 0x004fe20000400000 */
[----:B------:R-:W-:Y:S01]  /*0e50*/  FMUL R6, R0, R21 ;  /* 0x0000001500067220 */ /* 0x000fe20000400000 */
[----:B------:R-:W-:Y:S02]  /*0e60*/  FSEL R5, R8, RZ, P3 ;  /* 0x000000ff08057208 */ /* 0x000fe40001800000 */
[----:B------:R-:W-:Y:S01]  /*0e70*/  FSEL R0, R9, RZ, P2 ;  /* 0x000000ff09007208 */ /* 0x000fe20001000000 */
[----:B------:R-:W-:Y:S01]  /*0e80*/  FMUL R22, R25, R22 ;  /* 0x0000001619167220 */ /* 0x000fe20000400000 */
[----:B------:R-:W-:Y:S01]  /*0e90*/  FMUL R23, R4, R23 ;  /* 0x0000001704177220 */ /* 0x000fe20000400000 */
[----:B------:R-:W-:Y:S01]  /*0ea0*/  STS [R3+0x200], R20 ;  /* 0x0002001403007388 */ /* 0x000fe20000000800 */
[----:B-----5:R-:W-:Y:S01]  /*0eb0*/  FMUL R16, R5, R16 ;  /* 0x0000001005107220 */ /* 0x020fe20000400000 */
[----:B------:R-:W-:-:S02]  /*0ec0*/  FMUL R4, R0, R17 ;  /* 0x0000001100047220 */ /* 0x000fc40000400000 */
[----:B------:R2:W-:Y:S01]  /*0ed0*/  STS [R13+0x600], R6 ;  /* 0x000600060d007388 */ /* 0x0005e20000000800 */
[----:B------:R-:W-:Y:S01]  /*0ee0*/  FMUL R18, R7, R18 ;  /* 0x0000001207127220 */ /* 0x000fe20000400000 */
[----:B------:R-:W-:Y:S02]  /*0ef0*/  FMUL R19, R2, R19 ;  /* 0x0000001302137220 */ /* 0x000fe40000400000 */
[----:B------:R-:W-:Y:S01]  /*0f00*/  STS [R29+0xa00], R22 ;  /* 0x000a00161d007388 */ /* 0x000fe20000000800 */
[----:B------:R-:W-:-:S03]  /*0f10*/  LOP3.LUT R0, R33, 0x3fc, RZ, 0xc0, !PT ;  /* 0x000003fc21007812 */ /* 0x000fc600078ec0ff */
[----:B------:R-:W-:Y:S04]  /*0f20*/  STS [R36+0xe00], R23 ;  /* 0x000e001724007388 */ /* 0x000fe80000000800 */
[----:B------:R3:W-:Y:S04]  /*0f30*/  STS [R3+0x300], R16 ;  /* 0x0003001003007388 */ /* 0x0007e80000000800 */
[----:B------:R4:W-:Y:S04]  /*0f40*/  STS [R13+0x700], R4 ;  /* 0x000700040d007388 */ /* 0x0009e80000000800 */
[----:B------:R5:W-:Y:S01]  /*0f50*/  STS [R29+0xb00], R18 ;  /* 0x000b00121d007388 */ /* 0x000be20000000800 */
[----:B------:R-:W-:-:S03]  /*0f60*/  LOP3.LUT R2, R0, 0x400, RZ, 0xfc, !PT ;  /* 0x0000040000027812 */ /* 0x000fc600078efcff */
[----:B------:R0:W-:Y:S01]  /*0f70*/  STS [R36+0xf00], R19 ;  /* 0x000f001324007388 */ /* 0x0001e20000000800 */
[----:B--2---:R-:W-:Y:S02]  /*0f80*/  LOP3.LUT R6, R0, 0x800, RZ, 0xfc, !PT ;  /* 0x0000080000067812 */ /* 0x004fe400078efcff */
[----:B------:R-:W-:Y:S02]  /*0f90*/  SHF.R.U32.HI R5, RZ, 0x4, R2 ;  /* 0x00000004ff057819 */ /* 0x000fe40000011602 */
[----:B------:R-:W-:Y:S02]  /*0fa0*/  SHF.R.U32.HI R6, RZ, 0x4, R6 ;  /* 0x00000004ff067819 */ /* 0x000fe40000011606 */
[----:B------:R-:W-:Y:S02]  /*0fb0*/  LOP3.LUT R2, R28, 0x30, RZ, 0xc0, !PT ;  /* 0x000000301c027812 */ /* 0x000fe400078ec0ff */
[----:B------:R-:W-:Y:S02]  /*0fc0*/  LOP3.LUT R5, R5, 0x70, RZ, 0xc0, !PT ;  /* 0x0000007005057812 */ /* 0x000fe400078ec0ff */
[----:B------:R-:W-:Y:S01]  /*0fd0*/  LOP3.LUT R6, R6, 0xb0, RZ, 0xc0, !PT ;  /* 0x000000b006067812 */ /* 0x000fe200078ec0ff */
[----:B---3--:R-:W-:-:S02]  /*0fe0*/  VIADD R3, R2, UR4 ;  /* 0x0000000402037c36 */ /* 0x008fc40008000000 */
[----:B------:R-:W-:Y:S01]  /*0ff0*/  VIADD R5, R5, UR4 ;  /* 0x0000000405057c36 */ /* 0x000fe20008000000 */
[----:B------:R-:W-:Y:S01]  /*1000*/  IADD3 R7, R6, UR4, RZ ;  /* 0x0000000406077c10 */ /* 0x000fe2000fffe0ff */
[C---:B----4-:R-:W-:Y:S02]  /*1010*/  IMAD R4, R0.reuse, 0x4, R3 ;  /* 0x0000000400047824 */ /* 0x050fe400078e0203 */
[C---:B------:R-:W-:Y:S01]  /*1020*/  IMAD R8, R0.reuse, 0x4, R5 ;  /* 0x0000000400087824 */ /* 0x040fe200078e0205 */
[----:B------:R-:W-:Y:S01]  /*1030*/  BAR.SYNC.DEFER_BLOCKING 0x0 ;  /* 0x0000000000007b1d */ /* 0x000fe20000010000 */
[----:B------:R-:W-:Y:S02]  /*1040*/  LEA R12, R0, R7, 0x2 ;  /* 0x00000007000c7211 */ /* 0x000fe400078e10ff */
[----:B0-----:R-:W-:Y:S02]  /*1050*/  SHF.R.S32.HI R2, RZ, 0x17, R32 ;  /* 0x00000017ff027819 */ /* 0x001fe40000011420 */
[----:B------:R-:W-:-:S02]  /*1060*/  LOP3.LUT R33, R33, 0xfc, RZ, 0xc0, !PT ;  /* 0x000000fc21217812 */ /* 0x000fc400078ec0ff */
[----:B------:R-:W-:Y:S02]  /*1070*/  SGXT R2, R2, 0x1 ;  /* 0x000000010202781a */ /* 0x000fe40000000200 */
[----:B------:R-:W-:-:S04]  /*1080*/  PRMT R33, R33, 0x6540, R32 ;  /* 0x0000654021217816 */ /* 0x000fc80000000020 */
[----:B------:R-:W-:Y:S02]  /*1090*/  LEA.HI R16, R2, R33, RZ, 0xc ;  /* 0x0000002102107211 */ /* 0x000fe400078f60ff */
[----:B------:R-:W0:Y:S01]  /*10a0*/  LDC.64 R2, c[0x0][0x240] ;  /* 0x00009000ff027b82 */ /* 0x000e220000000a00 */
[----:B------:R-:W2:Y:S04]  /*10b0*/  LDS.128 R4, [R4] ;  /* 0x0000000004047984 */ /* 0x000ea80000000c00 */
[----:B------:R-:W3:Y:S04]  /*10c0*/  LDS.128 R8, [R8+0x1000] ;  /* 0x0010000008087984 */ /* 0x000ee80000000c00 */
[----:B------:R-:W4:Y:S01]  /*10d0*/  LDS.128 R12, [R12+0x2000] ;  /* 0x002000000c0c7984 */ /* 0x000f220000000c00 */
[----:B-----5:R-:W-:Y:S01]  /*10e0*/  IMAD.SHL.U32 R18, R16, 0x80, RZ ;  /* 0x0000008010127824 */ /* 0x020fe200078e00ff */
[----:B-1----:R-:W-:-:S02]  /*10f0*/  SHF.R.U32.HI R17, RZ, 0x6, R37 ;  /* 0x00000006ff117819 */ /* 0x002fc40000011625 */
[----:B------:R-:W-:Y:S02]  /*1100*/  LOP3.LUT R16, R16, 0xfffff000, RZ, 0xc0, !PT ;  /* 0xfffff00010107812 */ /* 0x000fe400078ec0ff */
[----:B------:R-:W-:Y:S02]  /*1110*/  SGXT.U32 R17, R17, 0x2 ;  /* 0x000000021111781a */ /* 0x000fe40000000000 */
[----:B------:R-:W-:Y:S02]  /*1120*/  LOP3.LUT R18, R18, 0xfff80000, RZ, 0xc0, !PT ;  /* 0xfff8000012127812 */ /* 0x000fe400078ec0ff */
[----:B------:R-:W-:Y:S02]  /*1130*/  LOP3.LUT R17, R17, R34, RZ, 0xfc, !PT ;  /* 0x0000002211117212 */ /* 0x000fe400078efcff */
[----:B------:R-:W-:Y:S02]  /*1140*/  IADD3 R16, R18, R33, -R16 ;  /* 0x0000002112107210 */ /* 0x000fe40007ffe810 */
[----:B------:R-:W-:-:S02]  /*1150*/  LOP3.LUT R18, R0, 0xc00, RZ, 0xfc, !PT ;  /* 0x00000c0000127812 */ /* 0x000fc400078efcff */
[C---:B------:R-:W-:Y:S02]  /*1160*/  LOP3.LUT R21, R17.reuse, 0x4, RZ, 0xfc, !PT ;  /* 0x0000000411157812 */ /* 0x040fe400078efcff */
[C---:B------:R-:W-:Y:S02]  /*1170*/  LOP3.LUT R19, R17.reuse, 0x8, RZ, 0xfc, !PT ;  /* 0x0000000811137812 */ /* 0x040fe400078efcff */
[----:B------:R-:W-:Y:S02]  /*1180*/  SHF.R.U32.HI R18, RZ, 0x4, R18 ;  /* 0x00000004ff127819 */ /* 0x000fe40000011612 */
[C---:B------:R-:W-:Y:S02]  /*1190*/  LOP3.LUT R25, R17.reuse, 0xc, RZ, 0xfc, !PT ;  /* 0x0000000c11197812 */ /* 0x040fe400078efcff */
[----:B------:R-:W-:Y:S02]  /*11a0*/  ISETP.GE.AND P0, PT, R17, 0x80, PT ;  /* 0x000000801100780c */ /* 0x000fe40003f06270 */
[----:B------:R-:W-:-:S02]  /*11b0*/  ISETP.GE.AND P1, PT, R21, 0x80, PT ;  /* 0x000000801500780c */ /* 0x000fc40003f26270 */
[----:B------:R-:W-:Y:S02]  /*11c0*/  ISETP.GE.AND P2, PT, R19, 0x80, PT ;  /* 0x000000801300780c */ /* 0x000fe40003f46270 */
[----:B------:R-:W-:Y:S01]  /*11d0*/  LOP3.LUT R18, R18, 0xf0, RZ, 0xc0, !PT ;  /* 0x000000f012127812 */ /* 0x000fe200078ec0ff */
[--C-:B------:R-:W-:Y:S01]  /*11e0*/  IMAD R17, R17, 0x1000, R16.reuse ;  /* 0x0000100011117824 */ /* 0x100fe200078e0210 */
[----:B------:R-:W-:Y:S02]  /*11f0*/  ISETP.GE.AND P3, PT, R25, 0x80, PT ;  /* 0x000000801900780c */ /* 0x000fe40003f66270 */
[----:B------:R-:W-:Y:S01]  /*1200*/  LEA R21, R21, R16, 0xc ;  /* 0x0000001015157211 */ /* 0x000fe200078e60ff */
[----:B------:R-:W-:Y:S02]  /*1210*/  IMAD R23, R19, 0x1000, R16 ;  /* 0x0000100013177824 */ /* 0x000fe400078e0210 */
[----:B------:R-:W-:Y:S02]  /*1220*/  VIADD R27, R18, UR4 ;  /* 0x00000004121b7c36 */ /* 0x000fe40008000000 */
[----:B0-----:R-:W-:-:S04]  /*1230*/  IMAD.WIDE R18, R17, 0x4, R2 ;  /* 0x0000000411127825 */ /* 0x001fc800078e0202 */
[--C-:B------:R-:W-:Y:S01]  /*1240*/  IMAD.WIDE R20, R21, 0x4, R2.reuse ;  /* 0x0000000415147825 */ /* 0x100fe200078e0202 */
[----:B--2---:R0:W-:Y:S03]  /*1250*/  @!P0 STG.E.128 desc[UR6][R18.64], R4 ;  /* 0x0000000412008986 */ /* 0x0041e6000c101d06 */
[----:B------:R-:W-:Y:S01]  /*1260*/  IMAD.WIDE R22, R23, 0x4, R2 ;  /* 0x0000000417167825 */ /* 0x000fe200078e0202 */
[----:B---3--:R0:W-:Y:S01]  /*1270*/  @!P1 STG.E.128 desc[UR6][R20.64], R8 ;  /* 0x0000000814009986 */ /* 0x0081e2000c101d06 */
[----:B------:R-:W-:-:S03]  /*1280*/  LEA R27, R0, R27, 0x2 ;  /* 0x0000001b001b7211 */ /* 0x000fc600078e10ff */
[----:B----4-:R0:W-:Y:S02]  /*1290*/  @!P2 STG.E.128 desc[UR6][R22.64], R12 ;  /* 0x0000000c1600a986 */ /* 0x0101e4000c101d06 */
[----:B0-----:R-:W-:Y:S05]  /*12a0*/  @P3 EXIT ;  /* 0x000000000000394d */ /* 0x001fea0003800000 */
[----:B0-----:R-:W0:Y:S01]  /*12b0*/  LDS.128 R4, [R27+0x3000] ;  /* 0x003000001b047984 */ /* 0x001e220000000c00 */
[----:B------:R-:W-:-:S04]  /*12c0*/  IMAD R25, R25, 0x1000, R16 ;  /* 0x0000100019197824 */ /* 0x000fc800078e0210 */
[----:B------:R-:W-:-:S05]  /*12d0*/  IMAD.WIDE R2, R25, 0x4, R2 ;  /* 0x0000000419027825 */ /* 0x000fca00078e0202 */
[----:B0-----:R-:W-:Y:S01]  /*12e0*/  STG.E.128 desc[UR6][R2.64], R4 ;  /* 0x0000000402007986 */ /* 0x001fe2000c101d06 */
[----:B------:R-:W-:Y:S05]  /*12f0*/  EXIT ;  /* 0x000000000000794d */ /* 0x000fea0003800000 */
.L_x_0:
[----:B------:R-:W-:-:S00]  /*1300*/  BRA `(.L_x_0) ;  /* 0xfffffffc00fc7947 */ /* 0x000fc0000383ffff */
[----:B------:R-:W-:-:S00]  /*1310*/  NOP ;  /* 0x0000000000007918 */ /* 0x000fc00000000000 */
        /* <DEDUP_REMOVED lines=14> */
.L_x_1:


//--------------------- .nv.global.init           --------------------------
	.section	.nv.global.init,"aw",@progbits
.nv.global.init:
	.type		_$_str,@object
	.size		_$_str,(_$_str_$_2 - _$_str)
_$_str:
        /*0000*/ 	.byte	0x5f, 0x5f, 0x43, 0x55, 0x44, 0x41, 0x5f, 0x46, 0x54, 0x5a, 0x00
	.type		_$_str_$_2,@object
	.size		_$_str_$_2,(.L_1 - _$_str_$_2)
_$_str_$_2:
        /*000b*/ 	.byte	0x5f, 0x5f, 0x43, 0x55, 0x44, 0x41, 0x5f, 0x50, 0x52, 0x45, 0x43, 0x5f, 0x53, 0x51, 0x52, 0x54
        /*001b*/ 	.byte	0x00
.L_1:


//--------------------- .nv.shared.triton_poi_fused__native_batch_norm_legit_no_training_mul_relu_6 --------------------------
	.section	.nv.shared.triton_poi_fused__native_batch_norm_legit_no_training_mul_relu_6,"aw",@nobits
	.sectionflags	@""
	.align	16
	.zero		1024


//--------------------- .nv.constant0.triton_poi_fused__native_batch_norm_legit_no_training_mul_relu_6 --------------------------
	.section	.nv.constant0.triton_poi_fused__native_batch_norm_legit_no_training_mul_relu_6,"a",@progbits
	.sectionflags	@""
	.align	4
.nv.constant0.triton_poi_fused__native_batch_norm_legit_no_training_mul_relu_6:
	.zero		592
